//
// Generated by NVIDIA NVVM Compiler
//
// Compiler Build ID: CL-36424714
// Cuda compilation tools, release 13.0, V13.0.88
// Based on NVVM 20.0.0
//

.version 9.0
.target sm_100
.address_size 64

	// .globl	_Z4sortPx

.visible .entry _Z4sortPx(
	.param .u64 .ptr .align 1 _Z4sortPx_param_0
)
{
	.reg .pred 	%p<20>;
	.reg .b32 	%r<3>;
	.reg .b64 	%rd<43>;

	ld.param.u64 	%rd32, [_Z4sortPx_param_0];
	cvta.to.global.u64 	%rd1, %rd32;
	mov.u32 	%r1, %tid.x;
	shl.b32 	%r2, %r1, 1;
	cvt.u64.u32 	%rd2, %r2;
	mul.wide.u32 	%rd33, %r1, 16;
	add.s64 	%rd34, %rd33, %rd1;
	add.s64 	%rd3, %rd34, 32768;
	mov.b64 	%rd39, 0;
$L__BB0_1:
	mov.b64 	%rd41, 0;
	mov.u64 	%rd40, %rd3;
$L__BB0_2:
	add.s64 	%rd7, %rd2, %rd41;
	setp.gt.u64 	%p1, %rd7, 999998;
	@%p1 bra 	$L__BB0_5;
	ld.global.u64 	%rd8, [%rd40+-32768];
	ld.global.u64 	%rd9, [%rd40+-32760];
	setp.le.s64 	%p2, %rd8, %rd9;
	@%p2 bra 	$L__BB0_5;
	st.global.u64 	[%rd40+-32768], %rd9;
	st.global.u64 	[%rd40+-32760], %rd8;
$L__BB0_5:
	setp.eq.s64 	%p3, %rd41, 999424;
	@%p3 bra 	$L__BB0_16;
	setp.gt.u64 	%p4, %rd7, 997950;
	@%p4 bra 	$L__BB0_9;
	ld.global.u64 	%rd10, [%rd40+-16384];
	ld.global.u64 	%rd11, [%rd40+-16376];
	setp.le.s64 	%p5, %rd10, %rd11;
	@%p5 bra 	$L__BB0_9;
	st.global.u64 	[%rd40+-16384], %rd11;
	st.global.u64 	[%rd40+-16376], %rd10;
$L__BB0_9:
	setp.gt.u64 	%p6, %rd7, 995902;
	@%p6 bra 	$L__BB0_12;
	ld.global.u64 	%rd12, [%rd40];
	ld.global.u64 	%rd13, [%rd40+8];
	setp.le.s64 	%p7, %rd12, %rd13;
	@%p7 bra 	$L__BB0_12;
	st.global.u64 	[%rd40], %rd13;
	st.global.u64 	[%rd40+8], %rd12;
$L__BB0_12:
	setp.gt.u64 	%p8, %rd7, 993854;
	@%p8 bra 	$L__BB0_15;
	ld.global.u64 	%rd14, [%rd40+16384];
	ld.global.u64 	%rd15, [%rd40+16392];
	setp.le.s64 	%p9, %rd14, %rd15;
	@%p9 bra 	$L__BB0_15;
	st.global.u64 	[%rd40+16384], %rd15;
	st.global.u64 	[%rd40+16392], %rd14;
$L__BB0_15:
	add.s64 	%rd41, %rd41, 8192;
	add.s64 	%rd40, %rd40, 65536;
	bra.uni 	$L__BB0_2;
$L__BB0_16:
	bar.sync 	0;
	mov.b64 	%rd42, 0;
$L__BB0_17:
	shl.b64 	%rd37, %rd42, 11;
	or.b64  	%rd19, %rd37, %rd2;
	setp.gt.u64 	%p10, %rd19, 999997;
	shl.b64 	%rd38, %rd19, 3;
	add.s64 	%rd20, %rd1, %rd38;
	@%p10 bra 	$L__BB0_20;
	ld.global.u64 	%rd21, [%rd20+8];
	ld.global.u64 	%rd22, [%rd20+16];
	setp.le.s64 	%p11, %rd21, %rd22;
	@%p11 bra 	$L__BB0_20;
	st.global.u64 	[%rd20+8], %rd22;
	st.global.u64 	[%rd20+16], %rd21;
$L__BB0_20:
	setp.eq.s64 	%p12, %rd42, 488;
	@%p12 bra 	$L__BB0_31;
	setp.gt.u64 	%p13, %rd19, 997949;
	@%p13 bra 	$L__BB0_24;
	ld.global.u64 	%rd23, [%rd20+16392];
	ld.global.u64 	%rd24, [%rd20+16400];
	setp.le.s64 	%p14, %rd23, %rd24;
	@%p14 bra 	$L__BB0_24;
	st.global.u64 	[%rd20+16392], %rd24;
	st.global.u64 	[%rd20+16400], %rd23;
$L__BB0_24:
	setp.gt.u64 	%p15, %rd19, 995901;
	@%p15 bra 	$L__BB0_27;
	ld.global.u64 	%rd25, [%rd20+32776];
	ld.global.u64 	%rd26, [%rd20+32784];
	setp.le.s64 	%p16, %rd25, %rd26;
	@%p16 bra 	$L__BB0_27;
	st.global.u64 	[%rd20+32776], %rd26;
	st.global.u64 	[%rd20+32784], %rd25;
$L__BB0_27:
	setp.gt.u64 	%p17, %rd19, 993853;
	@%p17 bra 	$L__BB0_30;
	ld.global.u64 	%rd27, [%rd20+49160];
	ld.global.u64 	%rd28, [%rd20+49168];
	setp.le.s64 	%p18, %rd27, %rd28;
	@%p18 bra 	$L__BB0_30;
	st.global.u64 	[%rd20+49160], %rd28;
	st.global.u64 	[%rd20+49168], %rd27;
$L__BB0_30:
	add.s64 	%rd42, %rd42, 4;
	bra.uni 	$L__BB0_17;
$L__BB0_31:
	bar.sync 	0;
	add.s64 	%rd39, %rd39, 1;
	setp.ne.s64 	%p19, %rd39, 500001;
	@%p19 bra 	$L__BB0_1;
	ret;

}


// ===== COMPILED SASS (sm_100) =====

	.target	sm_100

	.elftype	@"ET_EXEC"


//--------------------- .note.nv.tkinfo           --------------------------
	.section	.note.nv.tkinfo,"",@"SHT_NOTE"
	.sectionflags	@"SHF_NOTE_NV_TKINFO"
	.tkinfo
        /*0018*/ 	.word	0x00000002
        /*0030*/ 	.string	""
        /*0030*/ 	.string	"ptxas"
        /*0030*/ 	.string	"Cuda compilation tools, release 13.0, V13.0.88"
        /*0030*/ 	.string	"Build cuda_13.0.r13.0/compiler.36424714_0"
        /*0030*/ 	.string	"-arch sm_100 -m 64 "



//--------------------- .note.nv.cuinfo           --------------------------
	.section	.note.nv.cuinfo,"",@"SHT_NOTE"
	.sectionflags	@"SHF_NOTE_NV_CUINFO"
        /*0018*/ 	.short	0x0002
        /*001a*/ 	.short	0x0064
        /*001c*/ 	.short	0x0082
	.zero		2


//--------------------- .nv.info                  --------------------------
	.section	.nv.info,"",@"SHT_CUDA_INFO"
	.align	4


	//----- nvinfo : EIATTR_REGCOUNT
	.align		4
        /*0000*/ 	.byte	0x04, 0x2f
        /*0002*/ 	.short	(.L_1 - .L_0)
	.align		4
.L_0:
        /*0004*/ 	.word	index@(_Z4sortPx)
        /*0008*/ 	.word	0x00000010


	//----- nvinfo : EIATTR_FRAME_SIZE
	.align		4
.L_1:
        /*000c*/ 	.byte	0x04, 0x11
        /*000e*/ 	.short	(.L_3 - .L_2)
	.align		4
.L_2:
        /*0010*/ 	.word	index@(_Z4sortPx)
        /*0014*/ 	.word	0x00000000


	//----- nvinfo : EIATTR_MIN_STACK_SIZE
	.align		4
.L_3:
        /*0018*/ 	.byte	0x04, 0x12
        /*001a*/ 	.short	(.L_5 - .L_4)
	.align		4
.L_4:
        /*001c*/ 	.word	index@(_Z4sortPx)
        /*0020*/ 	.word	0x00000000
.L_5:


//--------------------- .nv.compat                --------------------------
	.section	.nv.compat,"",@"SHT_CUDA_COMPAT_INFO"
	.align	4
        /*0000*/ 	.byte	0x02, 0x09, 0x00, 0x00, 0x02, 0x02, 0x01, 0x00, 0x02, 0x05, 0x05, 0x00, 0x03, 0x07, 0x01, 0x01
        /*0010*/ 	.byte	0x02, 0x03, 0x00, 0x00, 0x02, 0x06, 0x01, 0x00, 0x04, 0x0b, 0x08, 0x00, 0x09, 0x00, 0x00, 0x00
        /*0020*/ 	.byte	0x00, 0x00, 0x00, 0x00


//--------------------- .nv.info._Z4sortPx        --------------------------
	.section	.nv.info._Z4sortPx,"",@"SHT_CUDA_INFO"
	.sectionflags	@""
	.align	4


	//----- nvinfo : EIATTR_CUDA_API_VERSION
	.align		4
        /*0000*/ 	.byte	0x04, 0x37
        /*0002*/ 	.short	(.L_7 - .L_6)
.L_6:
        /*0004*/ 	.word	0x00000082


	//----- nvinfo : EIATTR_KPARAM_INFO
	.align		4
.L_7:
        /*0008*/ 	.byte	0x04, 0x17
        /*000a*/ 	.short	(.L_9 - .L_8)
.L_8:
        /*000c*/ 	.word	0x00000000
        /*0010*/ 	.short	0x0000
        /*0012*/ 	.short	0x0000
        /*0014*/ 	.byte	0x00, 0xf5, 0x21, 0x00


	//----- nvinfo : EIATTR_SPARSE_MMA_MASK
	.align		4
.L_9:
        /*0018*/ 	.byte	0x03, 0x50
        /*001a*/ 	.short	0x0000


	//----- nvinfo : EIATTR_MAXREG_COUNT
	.align		4
        /*001c*/ 	.byte	0x03, 0x1b
        /*001e*/ 	.short	0x00ff


	//----- nvinfo : EIATTR_NUM_BARRIERS
	.align		4
        /*0020*/ 	.byte	0x02, 0x4c
        /*0022*/ 	.byte	0x01
	.zero		1


	//----- nvinfo : EIATTR_MERCURY_ISA_VERSION
	.align		4
        /*0024*/ 	.byte	0x03, 0x5f
        /*0026*/ 	.short	0x0101


	//----- nvinfo : EIATTR_VRC_CTA_INIT_COUNT
	.align		4
        /*0028*/ 	.byte	0x02, 0x4a
	.zero		1
	.zero		1


	//----- nvinfo : EIATTR_EXIT_INSTR_OFFSETS
	.align		4
        /*002c*/ 	.byte	0x04, 0x1c
        /*002e*/ 	.short	(.L_11 - .L_10)


	//   ....[0]....
.L_10:
        /*0030*/ 	.word	0x00000840


	//----- nvinfo : EIATTR_CRS_STACK_SIZE
	.align		4
.L_11:
        /*0034*/ 	.byte	0x04, 0x1e
        /*0036*/ 	.short	(.L_13 - .L_12)
.L_12:
        /*0038*/ 	.word	0x00000000


	//----- nvinfo : EIATTR_CBANK_PARAM_SIZE
	.align		4
.L_13:
        /*003c*/ 	.byte	0x03, 0x19
        /*003e*/ 	.short	0x0008


	//----- nvinfo : EIATTR_PARAM_CBANK
	.align		4
        /*0040*/ 	.byte	0x04, 0x0a
        /*0042*/ 	.short	(.L_15 - .L_14)
	.align		4
.L_14:
        /*0044*/ 	.word	index@(.nv.constant0._Z4sortPx)
        /*0048*/ 	.short	0x0380
        /*004a*/ 	.short	0x0008


	//----- nvinfo : EIATTR_SW_WAR
	.align		4
.L_15:
        /*004c*/ 	.byte	0x04, 0x36
        /*004e*/ 	.short	(.L_17 - .L_16)
.L_16:
        /*0050*/ 	.word	0x00000008
.L_17:


//--------------------- .nv.callgraph             --------------------------
	.section	.nv.callgraph,"",@"SHT_CUDA_CALLGRAPH"
	.align	4
	.sectionentsize	8
	.align		4
        /*0000*/ 	.word	0x00000000
	.align		4
        /*0004*/ 	.word	0xffffffff
	.align		4
        /*0008*/ 	.word	0x00000000
	.align		4
        /*000c*/ 	.word	0xfffffffe
	.align		4
        /*0010*/ 	.word	0x00000000
	.align		4
        /*0014*/ 	.word	0xfffffffd
	.align		4
        /*0018*/ 	.word	0x00000000
	.align		4
        /*001c*/ 	.word	0xfffffffc


//--------------------- .text._Z4sortPx           --------------------------
	.section	.text._Z4sortPx,"ax",@progbits
	.align	128
        .global         _Z4sortPx
        .type           _Z4sortPx,@function
        .size           _Z4sortPx,(.L_x_22 - _Z4sortPx)
        .other          _Z4sortPx,@"STO_CUDA_ENTRY STV_DEFAULT"
_Z4sortPx:
.text._Z4sortPx:
[----:B------:R-:W-:Y:S01]  /*0000*/  LDC R1, c[0x0][0x37c] ;  /* 0x0000df00ff017b82 */ /* 0x000fe20000000800 */
[----:B------:R-:W0:Y:S07]  /*0010*/  S2R R5, SR_TID.X ;  /* 0x0000000000057919 */ /* 0x000e2e0000002100 */
[----:B------:R-:W0:Y:S01]  /*0020*/  LDC.64 R2, c[0x0][0x380] ;  /* 0x0000e000ff027b82 */ /* 0x000e220000000a00 */
[----:B------:R-:W1:Y:S01]  /*0030*/  LDCU.64 UR8, c[0x0][0x358] ;  /* 0x00006b00ff0877ac */ /* 0x000e620008000a00 */
[----:B------:R-:W-:Y:S01]  /*0040*/  UMOV UR6, URZ ;  /* 0x000000ff00067c82 */ /* 0x000fe20008000000 */
[----:B------:R-:W-:Y:S01]  /*0050*/  UMOV UR7, URZ ;  /* 0x000000ff00077c82 */ /* 0x000fe20008000000 */
[----:B0-----:R-:W-:-:S03]  /*0060*/  IMAD.WIDE.U32 R2, R5, 0x10, R2 ;  /* 0x0000001005027825 */ /* 0x001fc600078e0002 */
[----:B------:R-:W-:Y:S01]  /*0070*/  IADD3 R0, P0, PT, R2, 0x8000, RZ ;  /* 0x0000800002007810 */ /* 0x000fe20007f1e0ff */
[----:B------:R-:W-:-:S04]  /*0080*/  IMAD.SHL.U32 R2, R5, 0x2, RZ ;  /* 0x0000000205027824 */ /* 0x000fc800078e00ff */
[----:B-1----:R-:W-:-:S08]  /*0090*/  IMAD.X R3, RZ, RZ, R3, P0 ;  /* 0x000000ffff037224 */ /* 0x002fd000000e0603 */
.L_x_20:
[----:B------:R-:W-:Y:S01]  /*00a0*/  UIADD3 UR6, UP0, UPT, UR6, 0x1, URZ ;  /* 0x0000000106067890 */ /* 0x000fe2000ff1e0ff */
[----:B0-----:R-:W-:Y:S01]  /*00b0*/  IMAD.MOV.U32 R4, RZ, RZ, R0 ;  /* 0x000000ffff047224 */ /* 0x001fe200078e0000 */
[----:B------:R-:W-:Y:S01]  /*00c0*/  UMOV UR4, URZ ;  /* 0x000000ff00047c82 */ /* 0x000fe20008000000 */
[----:B------:R-:W-:Y:S01]  /*00d0*/  IMAD.MOV.U32 R5, RZ, RZ, R3 ;  /* 0x000000ffff057224 */ /* 0x000fe200078e0003 */
[----:B------:R-:W-:Y:S02]  /*00e0*/  UIADD3.X UR7, UPT, UPT, URZ, UR7, URZ, UP0, !UPT ;  /* 0x00000007ff077290 */ /* 0x000fe400087fe4ff */
[----:B------:R-:W-:Y:S01]  /*00f0*/  UISETP.NE.U32.AND UP0, UPT, UR6, 0x7a121, UPT ;  /* 0x0007a1210600788c */ /* 0x000fe2000bf05070 */
[----:B------:R-:W-:-:S03]  /*0100*/  UMOV UR5, URZ ;  /* 0x000000ff00057c82 */ /* 0x000fc60008000000 */
[----:B------:R-:W-:-:S11]  /*0110*/  UISETP.NE.AND.EX UP0, UPT, UR7, URZ, UPT, UP0 ;  /* 0x000000ff0700728c */ /* 0x000fd6000bf05300 */
.L_x_9:
[----:B------:R-:W-:Y:S01]  /*0120*/  IADD3 R10, P1, PT, R2, UR4, RZ ;  /* 0x00000004020a7c10 */ /* 0x000fe2000ff3e0ff */
[----:B------:R-:W-:Y:S03]  /*0130*/  BSSY.RECONVERGENT B0, `(.L_x_0) ;  /* 0x000000b000007945 */ /* 0x000fe60003800200 */
[----:B------:R-:W-:Y:S01]  /*0140*/  ISETP.GT.U32.AND P0, PT, R10, 0xf423e, PT ;  /* 0x000f423e0a00780c */ /* 0x000fe20003f04070 */
[----:B------:R-:W-:-:S05]  /*0150*/  IMAD.X R11, RZ, RZ, UR5, P1 ;  /* 0x00000005ff0b7e24 */ /* 0x000fca00088e06ff */
[----:B------:R-:W-:-:S13]  /*0160*/  ISETP.GT.U32.AND.EX P0, PT, R11, RZ, PT, P0 ;  /* 0x000000ff0b00720c */ /* 0x000fda0003f04100 */
[----:B------:R-:W-:Y:S05]  /*0170*/  @P0 BRA `(.L_x_1) ;  /* 0x0000000000180947 */ /* 0x000fea0003800000 */
[----:B------:R-:W2:Y:S04]  /*0180*/  LDG.E.64 R6, desc[UR8][R4.64+-0x8000] ;  /* 0xff80000804067981 */ /* 0x000ea8000c1e1b00 */
[----:B------:R-:W2:Y:S02]  /*0190*/  LDG.E.64 R8, desc[UR8][R4.64+-0x7ff8] ;  /* 0xff80080804087981 */ /* 0x000ea4000c1e1b00 */
[----:B--2---:R-:W-:-:S04]  /*01a0*/  ISETP.GT.U32.AND P0, PT, R6, R8, PT ;  /* 0x000000080600720c */ /* 0x004fc80003f04070 */
[----:B------:R-:W-:-:S13]  /*01b0*/  ISETP.GT.AND.EX P0, PT, R7, R9, PT, P0 ;  /* 0x000000090700720c */ /* 0x000fda0003f04300 */
[----:B------:R0:W-:Y:S04]  /*01c0*/  @P0 STG.E.64 desc[UR8][R4.64+-0x8000], R8 ;  /* 0xff80000804000986 */ /* 0x0001e8000c101b08 */
[----:B------:R0:W-:Y:S02]  /*01d0*/  @P0 STG.E.64 desc[UR8][R4.64+-0x7ff8], R6 ;  /* 0xff80080604000986 */ /* 0x0001e4000c101b08 */
.L_x_1:
[----:B------:R-:W-:Y:S05]  /*01e0*/  BSYNC.RECONVERGENT B0 ;  /* 0x0000000000007941 */ /* 0x000fea0003800200 */
.L_x_0:
[----:B------:R-:W-:-:S04]  /*01f0*/  UISETP.NE.U32.AND UP1, UPT, UR4, 0xf4000, UPT ;  /* 0x000f40000400788c */ /* 0x000fc8000bf25070 */
[----:B------:R-:W-:-:S09]  /*0200*/  UISETP.NE.AND.EX UP1, UPT, UR5, URZ, UPT, UP1 ;  /* 0x000000ff0500728c */ /* 0x000fd2000bf25310 */
[----:B------:R-:W-:Y:S05]  /*0210*/  BRA.U !UP1, `(.L_x_2) ;  /* 0x0000000109987547 */ /* 0x000fea000b800000 */
[C---:B------:R-:W-:Y:S01]  /*0220*/  ISETP.GT.U32.AND P1, PT, R10.reuse, 0xf3a3e, PT ;  /* 0x000f3a3e0a00780c */ /* 0x040fe20003f24070 */
[----:B------:R-:W-:Y:S01]  /*0230*/  BSSY.RECONVERGENT B0, `(.L_x_3) ;  /* 0x000000d000007945 */ /* 0x000fe20003800200 */
[C---:B------:R-:W-:Y:S02]  /*0240*/  ISETP.GT.U32.AND P0, PT, R10.reuse, 0xf323e, PT ;  /* 0x000f323e0a00780c */ /* 0x040fe40003f04070 */
[C---:B------:R-:W-:Y:S02]  /*0250*/  ISETP.GT.U32.AND.EX P1, PT, R11.reuse, RZ, PT, P1 ;  /* 0x000000ff0b00720c */ /* 0x040fe40003f24110 */
[----:B------:R-:W-:Y:S02]  /*0260*/  ISETP.GT.U32.AND P2, PT, R10, 0xf2a3e, PT ;  /* 0x000f2a3e0a00780c */ /* 0x000fe40003f44070 */
[C---:B------:R-:W-:Y:S02]  /*0270*/  ISETP.GT.U32.AND.EX P0, PT, R11.reuse, RZ, PT, P0 ;  /* 0x000000ff0b00720c */ /* 0x040fe40003f04100 */
[----:B------:R-:W-:-:S07]  /*0280*/  ISETP.GT.U32.AND.EX P2, PT, R11, RZ, PT, P2 ;  /* 0x000000ff0b00720c */ /* 0x000fce0003f44120 */
[----:B------:R-:W-:Y:S06]  /*0290*/  @P1 BRA `(.L_x_4) ;  /* 0x0000000000181947 */ /* 0x000fec0003800000 */
[----:B0-----:R-:W2:Y:S04]  /*02a0*/  LDG.E.64 R6, desc[UR8][R4.64+-0x4000] ;  /* 0xffc0000804067981 */ /* 0x001ea8000c1e1b00 */
[----:B------:R-:W2:Y:S02]  /*02b0*/  LDG.E.64 R8, desc[UR8][R4.64+-0x3ff8] ;  /* 0xffc0080804087981 */ /* 0x000ea4000c1e1b00 */
[----:B--2---:R-:W-:-:S04]  /*02c0*/  ISETP.GT.U32.AND P1, PT, R6, R8, PT ;  /* 0x000000080600720c */ /* 0x004fc80003f24070 */
[----:B------:R-:W-:-:S13]  /*02d0*/  ISETP.GT.AND.EX P1, PT, R7, R9, PT, P1 ;  /* 0x000000090700720c */ /* 0x000fda0003f24310 */
[----:B------:R1:W-:Y:S04]  /*02e0*/  @P1 STG.E.64 desc[UR8][R4.64+-0x4000], R8 ;  /* 0xffc0000804001986 */ /* 0x0003e8000c101b08 */
[----:B------:R1:W-:Y:S02]  /*02f0*/  @P1 STG.E.64 desc[UR8][R4.64+-0x3ff8], R6 ;  /* 0xffc0080604001986 */ /* 0x0003e4000c101b08 */
.L_x_4:
[----:B------:R-:W-:Y:S05]  /*0300*/  BSYNC.RECONVERGENT B0 ;  /* 0x0000000000007941 */ /* 0x000fea0003800200 */
.L_x_3:
[----:B------:R-:W-:Y:S04]  /*0310*/  BSSY.RECONVERGENT B0, `(.L_x_5) ;  /* 0x0000008000007945 */ /* 0x000fe80003800200 */
[----:B------:R-:W-:Y:S05]  /*0320*/  @P0 BRA `(.L_x_6) ;  /* 0x0000000000180947 */ /* 0x000fea0003800000 */
[----:B01----:R-:W2:Y:S04]  /*0330*/  LDG.E.64 R6, desc[UR8][R4.64] ;  /* 0x0000000804067981 */ /* 0x003ea8000c1e1b00 */
[----:B------:R-:W2:Y:S02]  /*0340*/  LDG.E.64 R8, desc[UR8][R4.64+0x8] ;  /* 0x0000080804087981 */ /* 0x000ea4000c1e1b00 */
[----:B--2---:R-:W-:-:S04]  /*0350*/  ISETP.GT.U32.AND P0, PT, R6, R8, PT ;  /* 0x000000080600720c */ /* 0x004fc80003f04070 */
[----:B------:R-:W-:-:S13]  /*0360*/  ISETP.GT.AND.EX P0, PT, R7, R9, PT, P0 ;  /* 0x000000090700720c */ /* 0x000fda0003f04300 */
[----:B------:R2:W-:Y:S04]  /*0370*/  @P0 STG.E.64 desc[UR8][R4.64], R8 ;  /* 0x0000000804000986 */ /* 0x0005e8000c101b08 */
[----:B------:R2:W-:Y:S02]  /*0380*/  @P0 STG.E.64 desc[UR8][R4.64+0x8], R6 ;  /* 0x0000080604000986 */ /* 0x0005e4000c101b08 */
.L_x_6:
[----:B------:R-:W-:Y:S05]  /*0390*/  BSYNC.RECONVERGENT B0 ;  /* 0x0000000000007941 */ /* 0x000fea0003800200 */
.L_x_5:
[----:B------:R-:W-:Y:S04]  /*03a0*/  BSSY.RECONVERGENT B0, `(.L_x_7) ;  /* 0x0000008000007945 */ /* 0x000fe80003800200 */
[----:B------:R-:W-:Y:S05]  /*03b0*/  @P2 BRA `(.L_x_8) ;  /* 0x0000000000182947 */ /* 0x000fea0003800000 */
[----:B012---:R-:W2:Y:S04]  /*03c0*/  LDG.E.64 R6, desc[UR8][R4.64+0x4000] ;  /* 0x0040000804067981 */ /* 0x007ea8000c1e1b00 */
[----:B------:R-:W2:Y:S02]  /*03d0*/  LDG.E.64 R8, desc[UR8][R4.64+0x4008] ;  /* 0x0040080804087981 */ /* 0x000ea4000c1e1b00 */
[----:B--2---:R-:W-:-:S04]  /*03e0*/  ISETP.GT.U32.AND P0, PT, R6, R8, PT ;  /* 0x000000080600720c */ /* 0x004fc80003f04070 */
[----:B------:R-:W-:-:S13]  /*03f0*/  ISETP.GT.AND.EX P0, PT, R7, R9, PT, P0 ;  /* 0x000000090700720c */ /* 0x000fda0003f04300 */
[----:B------:R3:W-:Y:S04]  /*0400*/  @P0 STG.E.64 desc[UR8][R4.64+0x4000], R8 ;  /* 0x0040000804000986 */ /* 0x0007e8000c101b08 */
[----:B------:R3:W-:Y:S02]  /*0410*/  @P0 STG.E.64 desc[UR8][R4.64+0x4008], R6 ;  /* 0x0040080604000986 */ /* 0x0007e4000c101b08 */
.L_x_8:
[----:B------:R-:W-:Y:S05]  /*0420*/  BSYNC.RECONVERGENT B0 ;  /* 0x0000000000007941 */ /* 0x000fea0003800200 */
.L_x_7:
[----:B0123--:R-:W-:Y:S01]  /*0430*/  IADD3 R4, P0, PT, R4, 0x10000, RZ ;  /* 0x0001000004047810 */ /* 0x00ffe20007f1e0ff */
[----:B------:R-:W-:-:S04]  /*0440*/  UIADD3 UR4, UP1, UPT, UR4, 0x2000, URZ ;  /* 0x0000200004047890 */ /* 0x000fc8000ff3e0ff */
[----:B------:R-:W-:Y:S01]  /*0450*/  IMAD.X R5, RZ, RZ, R5, P0 ;  /* 0x000000ffff057224 */ /* 0x000fe200000e0605 */
[----:B------:R-:W-:Y:S01]  /*0460*/  UIADD3.X UR5, UPT, UPT, URZ, UR5, URZ, UP1, !UPT ;  /* 0x00000005ff057290 */ /* 0x000fe20008ffe4ff */
[----:B------:R-:W-:Y:S11]  /*0470*/  BRA `(.L_x_9) ;  /* 0xfffffffc00287947 */ /* 0x000ff6000383ffff */
.L_x_2:
[----:B------:R-:W-:Y:S01]  /*0480*/  BAR.SYNC.DEFER_BLOCKING 0x0 ;  /* 0x0000000000007b1d */ /* 0x000fe20000010000 */
[----:B------:R-:W-:-:S05]  /*0490*/  CS2R R10, SRZ ;  /* 0x00000000000a7805 */ /* 0x000fca000001ff00 */
[----:B------:R-:W1:Y:S02]  /*04a0*/  LDCU.64 UR4, c[0x0][0x380] ;  /* 0x00007000ff0477ac */ /* 0x000e640008000a00 */
.L_x_19:
[C---:B0123--:R-:W-:Y:S01]  /*04b0*/  IMAD.SHL.U32 R5, R10.reuse, 0x800, RZ ;  /* 0x000008000a057824 */ /* 0x04ffe200078e00ff */
[C---:B------:R-:W-:Y:S01]  /*04c0*/  SHF.L.U64.HI R12, R10.reuse, 0xb, R11 ;  /* 0x0000000b0a0c7819 */ /* 0x040fe2000001020b */
[----:B------:R-:W-:Y:S01]  /*04d0*/  BSSY.RECONVERGENT B0, `(.L_x_10) ;  /* 0x000000f000007945 */ /* 0x000fe20003800200 */
[----:B------:R-:W-:Y:S02]  /*04e0*/  ISETP.NE.U32.AND P1, PT, R10, 0x1e8, PT ;  /* 0x000001e80a00780c */ /* 0x000fe40003f25070 */
[----:B------:R-:W-:Y:S02]  /*04f0*/  LOP3.LUT R13, R5, R2, RZ, 0xfc, !PT ;  /* 0x00000002050d7212 */ /* 0x000fe400078efcff */
[----:B------:R-:W-:Y:S02]  /*0500*/  ISETP.NE.AND.EX P1, PT, R11, RZ, PT, P1 ;  /* 0x000000ff0b00720c */ /* 0x000fe40003f25310 */
[C---:B------:R-:W-:Y:S02]  /*0510*/  ISETP.GT.U32.AND P0, PT, R13.reuse, 0xf423d, PT ;  /* 0x000f423d0d00780c */ /* 0x040fe40003f04070 */
[----:B-1----:R-:W-:-:S02]  /*0520*/  LEA R4, P2, R13, UR4, 0x3 ;  /* 0x000000040d047c11 */ /* 0x002fc4000f8418ff */
[----:B------:R-:W-:Y:S02]  /*0530*/  ISETP.GT.U32.AND.EX P0, PT, R12, RZ, PT, P0 ;  /* 0x000000ff0c00720c */ /* 0x000fe40003f04100 */
[----:B------:R-:W-:-:S11]  /*0540*/  LEA.HI.X R5, R13, UR5, R12, 0x3, P2 ;  /* 0x000000050d057c11 */ /* 0x000fd600090f1c0c */
[----:B------:R-:W-:Y:S05]  /*0550*/  @P0 BRA `(.L_x_11) ;  /* 0x0000000000180947 */ /* 0x000fea0003800000 */
[----:B------:R-:W2:Y:S04]  /*0560*/  LDG.E.64 R6, desc[UR8][R4.64+0x8] ;  /* 0x0000080804067981 */ /* 0x000ea8000c1e1b00 */
[----:B------:R-:W2:Y:S02]  /*0570*/  LDG.E.64 R8, desc[UR8][R4.64+0x10] ;  /* 0x0000100804087981 */ /* 0x000ea4000c1e1b00 */
[----:B--2---:R-:W-:-:S04]  /*0580*/  ISETP.GT.U32.AND P0, PT, R6, R8, PT ;  /* 0x000000080600720c */ /* 0x004fc80003f04070 */
[----:B------:R-:W-:-:S13]  /*0590*/  ISETP.GT.AND.EX P0, PT, R7, R9, PT, P0 ;  /* 0x000000090700720c */ /* 0x000fda0003f04300 */
[----:B------:R0:W-:Y:S04]  /*05a0*/  @P0 STG.E.64 desc[UR8][R4.64+0x8], R8 ;  /* 0x0000080804000986 */ /* 0x0001e8000c101b08 */
[----:B------:R0:W-:Y:S02]  /*05b0*/  @P0 STG.E.64 desc[UR8][R4.64+0x10], R6 ;  /* 0x0000100604000986 */ /* 0x0001e4000c101b08 */
.L_x_11:
[----:B------:R-:W-:Y:S05]  /*05c0*/  BSYNC.RECONVERGENT B0 ;  /* 0x0000000000007941 */ /* 0x000fea0003800200 */
.L_x_10:
[----:B------:R-:W-:Y:S05]  /*05d0*/  @!P1 BRA `(.L_x_12) ;  /* 0x0000000000909947 */ /* 0x000fea0003800000 */
        /* <DEDUP_REMOVED lines=14> */
.L_x_14:
[----:B------:R-:W-:Y:S05]  /*06c0*/  BSYNC.RECONVERGENT B0 ;  /* 0x0000000000007941 */ /* 0x000fea0003800200 */
.L_x_13:
        /* <DEDUP_REMOVED lines=8> */
.L_x_16:
[----:B------:R-:W-:Y:S05]  /*0750*/  BSYNC.RECONVERGENT B0 ;  /* 0x0000000000007941 */ /* 0x000fea0003800200 */
.L_x_15:
        /* <DEDUP_REMOVED lines=8> */
.L_x_18:
[----:B------:R-:W-:Y:S05]  /*07e0*/  BSYNC.RECONVERGENT B0 ;  /* 0x0000000000007941 */ /* 0x000fea0003800200 */
.L_x_17:
[----:B------:R-:W-:-:S05]  /*07f0*/  IADD3 R10, P0, PT, R10, 0x4, RZ ;  /* 0x000000040a0a7810 */ /* 0x000fca0007f1e0ff */
[----:B------:R-:W-:Y:S01]  /*0800*/  IMAD.X R11, RZ, RZ, R11, P0 ;  /* 0x000000ffff0b7224 */ /* 0x000fe200000e060b */
[----:B------:R-:W-:Y:S07]  /*0810*/  BRA `(.L_x_19) ;  /* 0xfffffffc00247947 */ /* 0x000fee000383ffff */
.L_x_12:
[----:B------:R-:W-:Y:S06]  /*0820*/  BAR.SYNC.DEFER_BLOCKING 0x0 ;  /* 0x0000000000007b1d */ /* 0x000fec0000010000 */
[----:B------:R-:W-:Y:S05]  /*0830*/  BRA.U UP0, `(.L_x_20) ;  /* 0xfffffff900187547 */ /* 0x000fea000b83ffff */
[----:B------:R-:W-:Y:S05]  /*0840*/  EXIT ;  /* 0x000000000000794d */ /* 0x000fea0003800000 */
.L_x_21:
[----:B------:R-:W-:-:S00]  /*0850*/  BRA `(.L_x_21) ;  /* 0xfffffffc00fc7947 */ /* 0x000fc0000383ffff */
[----:B------:R-:W-:-:S00]  /*0860*/  NOP ;  /* 0x0000000000007918 */ /* 0x000fc00000000000 */
        /* <DEDUP_REMOVED lines=9> */
.L_x_22:


//--------------------- .nv.shared.reserved.0     --------------------------
	.section	.nv.shared.reserved.0,"aw",@nobits
	.weak		__nv_reservedSMEM_offset_0_alias
	.size		__nv_reservedSMEM_offset_0_alias, 0, 64
	.other		__nv_reservedSMEM_offset_0_alias,@"STO_CUDA_RESERVED_SHARED STV_DEFAULT"
__nv_reservedSMEM_offset_0_alias:
	.zero		0
	.zero		64


//--------------------- .nv.constant0._Z4sortPx   --------------------------
	.section	.nv.constant0._Z4sortPx,"a",@progbits
	.sectionflags	@""
	.align	4
.nv.constant0._Z4sortPx:
	.zero		904


//--------------------- SYMBOLS --------------------------

	.type		.nv.reservedSmem.offset0,@object
	.size		.nv.reservedSmem.offset0,0x4
